//
// Generated by NVIDIA NVVM Compiler
//
// Compiler Build ID: CL-36424714
// Cuda compilation tools, release 13.0, V13.0.88
// Based on NVVM 20.0.0
//

.version 9.0
.target sm_100
.address_size 64

	// .globl	_Z14shared_latencyPf
.extern .func  (.param .b32 func_retval0) vprintf
(
	.param .b64 vprintf_param_0,
	.param .b64 vprintf_param_1
)
;
.extern .shared .align 16 .b8 sdata[];
.global .align 1 .b8 $str[19] = {116, 105, 109, 101, 32, 58, 32, 37, 117, 32, 37, 117, 32, 58, 32, 37, 117, 10};

.visible .entry _Z14shared_latencyPf(
	.param .u64 .ptr .align 1 _Z14shared_latencyPf_param_0
)
{
	.local .align 8 .b8 	__local_depot0[16];
	.reg .b64 	%SP;
	.reg .b64 	%SPL;
	.reg .b32 	%r<102>;
	.reg .b32 	%f<131>;
	.reg .b64 	%rd<7>;

	mov.u64 	%SPL, __local_depot0;
	cvta.local.u64 	%SP, %SPL;
	ld.param.u64 	%rd1, [_Z14shared_latencyPf_param_0];
	cvta.to.global.u64 	%rd2, %rd1;
	ld.global.f32 	%f1, [%rd2];
	cvt.rzi.u32.f32 	%r2, %f1;
	ld.global.f32 	%f2, [%rd2+4];
	cvt.rzi.u32.f32 	%r3, %f2;
	ld.global.f32 	%f3, [%rd2+8];
	cvt.rzi.u32.f32 	%r4, %f3;
	ld.global.f32 	%f4, [%rd2+12];
	cvt.rzi.u32.f32 	%r5, %f4;
	st.shared.v4.u32 	[sdata], {%r2, %r3, %r4, %r5};
	ld.global.f32 	%f5, [%rd2+16];
	cvt.rzi.u32.f32 	%r6, %f5;
	ld.global.f32 	%f6, [%rd2+20];
	cvt.rzi.u32.f32 	%r7, %f6;
	ld.global.f32 	%f7, [%rd2+24];
	cvt.rzi.u32.f32 	%r8, %f7;
	ld.global.f32 	%f8, [%rd2+28];
	cvt.rzi.u32.f32 	%r9, %f8;
	st.shared.v4.u32 	[sdata+16], {%r6, %r7, %r8, %r9};
	ld.global.f32 	%f9, [%rd2+32];
	cvt.rzi.u32.f32 	%r10, %f9;
	ld.global.f32 	%f10, [%rd2+36];
	cvt.rzi.u32.f32 	%r11, %f10;
	ld.global.f32 	%f11, [%rd2+40];
	cvt.rzi.u32.f32 	%r12, %f11;
	ld.global.f32 	%f12, [%rd2+44];
	cvt.rzi.u32.f32 	%r13, %f12;
	st.shared.v4.u32 	[sdata+32], {%r10, %r11, %r12, %r13};
	ld.global.f32 	%f13, [%rd2+48];
	cvt.rzi.u32.f32 	%r14, %f13;
	ld.global.f32 	%f14, [%rd2+52];
	cvt.rzi.u32.f32 	%r15, %f14;
	ld.global.f32 	%f15, [%rd2+56];
	cvt.rzi.u32.f32 	%r16, %f15;
	ld.global.f32 	%f16, [%rd2+60];
	cvt.rzi.u32.f32 	%r17, %f16;
	st.shared.v4.u32 	[sdata+48], {%r14, %r15, %r16, %r17};
	ld.global.f32 	%f17, [%rd2+64];
	cvt.rzi.u32.f32 	%r18, %f17;
	ld.global.f32 	%f18, [%rd2+68];
	cvt.rzi.u32.f32 	%r19, %f18;
	ld.global.f32 	%f19, [%rd2+72];
	cvt.rzi.u32.f32 	%r20, %f19;
	ld.global.f32 	%f20, [%rd2+76];
	cvt.rzi.u32.f32 	%r21, %f20;
	st.shared.v4.u32 	[sdata+64], {%r18, %r19, %r20, %r21};
	ld.global.f32 	%f21, [%rd2+80];
	cvt.rzi.u32.f32 	%r22, %f21;
	ld.global.f32 	%f22, [%rd2+84];
	cvt.rzi.u32.f32 	%r23, %f22;
	ld.global.f32 	%f23, [%rd2+88];
	cvt.rzi.u32.f32 	%r24, %f23;
	ld.global.f32 	%f24, [%rd2+92];
	cvt.rzi.u32.f32 	%r25, %f24;
	st.shared.v4.u32 	[sdata+80], {%r22, %r23, %r24, %r25};
	ld.global.f32 	%f25, [%rd2+96];
	cvt.rzi.u32.f32 	%r26, %f25;
	ld.global.f32 	%f26, [%rd2+100];
	cvt.rzi.u32.f32 	%r27, %f26;
	ld.global.f32 	%f27, [%rd2+104];
	cvt.rzi.u32.f32 	%r28, %f27;
	ld.global.f32 	%f28, [%rd2+108];
	cvt.rzi.u32.f32 	%r29, %f28;
	st.shared.v4.u32 	[sdata+96], {%r26, %r27, %r28, %r29};
	ld.global.f32 	%f29, [%rd2+112];
	cvt.rzi.u32.f32 	%r30, %f29;
	ld.global.f32 	%f30, [%rd2+116];
	cvt.rzi.u32.f32 	%r31, %f30;
	ld.global.f32 	%f31, [%rd2+120];
	cvt.rzi.u32.f32 	%r32, %f31;
	ld.global.f32 	%f32, [%rd2+124];
	cvt.rzi.u32.f32 	%r33, %f32;
	st.shared.v4.u32 	[sdata+112], {%r30, %r31, %r32, %r33};
	ld.global.f32 	%f33, [%rd2+128];
	cvt.rzi.u32.f32 	%r34, %f33;
	ld.global.f32 	%f34, [%rd2+132];
	cvt.rzi.u32.f32 	%r35, %f34;
	ld.global.f32 	%f35, [%rd2+136];
	cvt.rzi.u32.f32 	%r36, %f35;
	ld.global.f32 	%f36, [%rd2+140];
	cvt.rzi.u32.f32 	%r37, %f36;
	st.shared.v4.u32 	[sdata+128], {%r34, %r35, %r36, %r37};
	ld.global.f32 	%f37, [%rd2+144];
	cvt.rzi.u32.f32 	%r38, %f37;
	ld.global.f32 	%f38, [%rd2+148];
	cvt.rzi.u32.f32 	%r39, %f38;
	ld.global.f32 	%f39, [%rd2+152];
	cvt.rzi.u32.f32 	%r40, %f39;
	ld.global.f32 	%f40, [%rd2+156];
	cvt.rzi.u32.f32 	%r41, %f40;
	st.shared.v4.u32 	[sdata+144], {%r38, %r39, %r40, %r41};
	ld.global.f32 	%f41, [%rd2+160];
	cvt.rzi.u32.f32 	%r42, %f41;
	ld.global.f32 	%f42, [%rd2+164];
	cvt.rzi.u32.f32 	%r43, %f42;
	ld.global.f32 	%f43, [%rd2+168];
	cvt.rzi.u32.f32 	%r44, %f43;
	ld.global.f32 	%f44, [%rd2+172];
	cvt.rzi.u32.f32 	%r45, %f44;
	st.shared.v4.u32 	[sdata+160], {%r42, %r43, %r44, %r45};
	ld.global.f32 	%f45, [%rd2+176];
	cvt.rzi.u32.f32 	%r46, %f45;
	ld.global.f32 	%f46, [%rd2+180];
	cvt.rzi.u32.f32 	%r47, %f46;
	ld.global.f32 	%f47, [%rd2+184];
	cvt.rzi.u32.f32 	%r48, %f47;
	ld.global.f32 	%f48, [%rd2+188];
	cvt.rzi.u32.f32 	%r49, %f48;
	st.shared.v4.u32 	[sdata+176], {%r46, %r47, %r48, %r49};
	ld.global.f32 	%f49, [%rd2+192];
	cvt.rzi.u32.f32 	%r50, %f49;
	ld.global.f32 	%f50, [%rd2+196];
	cvt.rzi.u32.f32 	%r51, %f50;
	ld.global.f32 	%f51, [%rd2+200];
	cvt.rzi.u32.f32 	%r52, %f51;
	ld.global.f32 	%f52, [%rd2+204];
	cvt.rzi.u32.f32 	%r53, %f52;
	st.shared.v4.u32 	[sdata+192], {%r50, %r51, %r52, %r53};
	ld.global.f32 	%f53, [%rd2+208];
	cvt.rzi.u32.f32 	%r54, %f53;
	ld.global.f32 	%f54, [%rd2+212];
	cvt.rzi.u32.f32 	%r55, %f54;
	ld.global.f32 	%f55, [%rd2+216];
	cvt.rzi.u32.f32 	%r56, %f55;
	ld.global.f32 	%f56, [%rd2+220];
	cvt.rzi.u32.f32 	%r57, %f56;
	st.shared.v4.u32 	[sdata+208], {%r54, %r55, %r56, %r57};
	ld.global.f32 	%f57, [%rd2+224];
	cvt.rzi.u32.f32 	%r58, %f57;
	ld.global.f32 	%f58, [%rd2+228];
	cvt.rzi.u32.f32 	%r59, %f58;
	ld.global.f32 	%f59, [%rd2+232];
	cvt.rzi.u32.f32 	%r60, %f59;
	ld.global.f32 	%f60, [%rd2+236];
	cvt.rzi.u32.f32 	%r61, %f60;
	st.shared.v4.u32 	[sdata+224], {%r58, %r59, %r60, %r61};
	ld.global.f32 	%f61, [%rd2+240];
	cvt.rzi.u32.f32 	%r62, %f61;
	ld.global.f32 	%f62, [%rd2+244];
	cvt.rzi.u32.f32 	%r63, %f62;
	ld.global.f32 	%f63, [%rd2+248];
	cvt.rzi.u32.f32 	%r64, %f63;
	ld.global.f32 	%f64, [%rd2+252];
	cvt.rzi.u32.f32 	%r65, %f64;
	st.shared.v4.u32 	[sdata+240], {%r62, %r63, %r64, %r65};
	add.u64 	%rd3, %SP, 0;
	add.u64 	%rd4, %SPL, 0;
	bar.sync 	0;
	// begin inline asm
	mov.u32 %r1,%clock;
	// end inline asm
	ld.shared.v4.u32 	{%r66, %r67, %r68, %r69}, [sdata];
	cvt.rn.f32.u32 	%f65, %r66;
	cvt.rn.f32.u32 	%f66, %r67;
	cvt.rn.f32.u32 	%f67, %r68;
	cvt.rn.f32.u32 	%f68, %r69;
	ld.shared.v4.u32 	{%r70, %r71, %r72, %r73}, [sdata+16];
	cvt.rn.f32.u32 	%f69, %r70;
	cvt.rn.f32.u32 	%f70, %r71;
	cvt.rn.f32.u32 	%f71, %r72;
	cvt.rn.f32.u32 	%f72, %r73;
	ld.shared.v4.u32 	{%r74, %r75, %r76, %r77}, [sdata+32];
	cvt.rn.f32.u32 	%f73, %r74;
	cvt.rn.f32.u32 	%f74, %r75;
	cvt.rn.f32.u32 	%f75, %r76;
	cvt.rn.f32.u32 	%f76, %r77;
	ld.shared.v4.u32 	{%r78, %r79, %r80, %r81}, [sdata+48];
	cvt.rn.f32.u32 	%f77, %r78;
	cvt.rn.f32.u32 	%f78, %r79;
	cvt.rn.f32.u32 	%f79, %r80;
	cvt.rn.f32.u32 	%f80, %r81;
	ld.shared.v4.u32 	{%r82, %r83, %r84, %r85}, [sdata+64];
	cvt.rn.f32.u32 	%f81, %r82;
	cvt.rn.f32.u32 	%f82, %r83;
	cvt.rn.f32.u32 	%f83, %r84;
	cvt.rn.f32.u32 	%f84, %r85;
	ld.shared.v4.u32 	{%r86, %r87, %r88, %r89}, [sdata+80];
	cvt.rn.f32.u32 	%f85, %r86;
	cvt.rn.f32.u32 	%f86, %r87;
	cvt.rn.f32.u32 	%f87, %r88;
	cvt.rn.f32.u32 	%f88, %r89;
	ld.shared.v4.u32 	{%r90, %r91, %r92, %r93}, [sdata+96];
	cvt.rn.f32.u32 	%f89, %r90;
	cvt.rn.f32.u32 	%f90, %r91;
	cvt.rn.f32.u32 	%f91, %r92;
	cvt.rn.f32.u32 	%f92, %r93;
	ld.shared.v4.u32 	{%r94, %r95, %r96, %r97}, [sdata+112];
	cvt.rn.f32.u32 	%f93, %r94;
	cvt.rn.f32.u32 	%f94, %r95;
	cvt.rn.f32.u32 	%f95, %r96;
	cvt.rn.f32.u32 	%f96, %r97;
	ld.shared.u32 	%r98, [sdata+128];
	cvt.rn.f32.u32 	%f97, %r98;
	mul.f32 	%f98, %f65, 0f3EA8F5C3;
	st.global.f32 	[%rd2], %f98;
	mul.f32 	%f99, %f66, 0f3EA8F5C3;
	st.global.f32 	[%rd2+4], %f99;
	mul.f32 	%f100, %f67, 0f3EA8F5C3;
	st.global.f32 	[%rd2+8], %f100;
	mul.f32 	%f101, %f68, 0f3EA8F5C3;
	st.global.f32 	[%rd2+12], %f101;
	mul.f32 	%f102, %f69, 0f3EA8F5C3;
	st.global.f32 	[%rd2+16], %f102;
	mul.f32 	%f103, %f70, 0f3EA8F5C3;
	st.global.f32 	[%rd2+20], %f103;
	mul.f32 	%f104, %f71, 0f3EA8F5C3;
	st.global.f32 	[%rd2+24], %f104;
	mul.f32 	%f105, %f72, 0f3EA8F5C3;
	st.global.f32 	[%rd2+28], %f105;
	mul.f32 	%f106, %f73, 0f3EA8F5C3;
	st.global.f32 	[%rd2+32], %f106;
	mul.f32 	%f107, %f74, 0f3EA8F5C3;
	st.global.f32 	[%rd2+36], %f107;
	mul.f32 	%f108, %f75, 0f3EA8F5C3;
	st.global.f32 	[%rd2+40], %f108;
	mul.f32 	%f109, %f76, 0f3EA8F5C3;
	st.global.f32 	[%rd2+44], %f109;
	mul.f32 	%f110, %f77, 0f3EA8F5C3;
	st.global.f32 	[%rd2+48], %f110;
	mul.f32 	%f111, %f78, 0f3EA8F5C3;
	st.global.f32 	[%rd2+52], %f111;
	mul.f32 	%f112, %f79, 0f3EA8F5C3;
	st.global.f32 	[%rd2+56], %f112;
	mul.f32 	%f113, %f80, 0f3EA8F5C3;
	st.global.f32 	[%rd2+60], %f113;
	mul.f32 	%f114, %f81, 0f3EA8F5C3;
	st.global.f32 	[%rd2+64], %f114;
	mul.f32 	%f115, %f82, 0f3EA8F5C3;
	st.global.f32 	[%rd2+68], %f115;
	mul.f32 	%f116, %f83, 0f3EA8F5C3;
	st.global.f32 	[%rd2+72], %f116;
	mul.f32 	%f117, %f84, 0f3EA8F5C3;
	st.global.f32 	[%rd2+76], %f117;
	mul.f32 	%f118, %f85, 0f3EA8F5C3;
	st.global.f32 	[%rd2+80], %f118;
	mul.f32 	%f119, %f86, 0f3EA8F5C3;
	st.global.f32 	[%rd2+84], %f119;
	mul.f32 	%f120, %f87, 0f3EA8F5C3;
	st.global.f32 	[%rd2+88], %f120;
	mul.f32 	%f121, %f88, 0f3EA8F5C3;
	st.global.f32 	[%rd2+92], %f121;
	mul.f32 	%f122, %f89, 0f3EA8F5C3;
	st.global.f32 	[%rd2+96], %f122;
	mul.f32 	%f123, %f90, 0f3EA8F5C3;
	st.global.f32 	[%rd2+100], %f123;
	mul.f32 	%f124, %f91, 0f3EA8F5C3;
	st.global.f32 	[%rd2+104], %f124;
	mul.f32 	%f125, %f92, 0f3EA8F5C3;
	st.global.f32 	[%rd2+108], %f125;
	mul.f32 	%f126, %f93, 0f3EA8F5C3;
	st.global.f32 	[%rd2+112], %f126;
	mul.f32 	%f127, %f94, 0f3EA8F5C3;
	st.global.f32 	[%rd2+116], %f127;
	mul.f32 	%f128, %f95, 0f3EA8F5C3;
	st.global.f32 	[%rd2+120], %f128;
	mul.f32 	%f129, %f96, 0f3EA8F5C3;
	st.global.f32 	[%rd2+124], %f129;
	mul.f32 	%f130, %f97, 0f3EA8F5C3;
	st.global.f32 	[%rd2+128], %f130;
	st.local.v2.u32 	[%rd4], {%r1, %r1};
	mov.b32 	%r99, 0;
	st.local.u32 	[%rd4+8], %r99;
	mov.u64 	%rd5, $str;
	cvta.global.u64 	%rd6, %rd5;
	{ // callseq 0, 0
	.param .b64 param0;
	st.param.b64 	[param0], %rd6;
	.param .b64 param1;
	st.param.b64 	[param1], %rd3;
	.param .b32 retval0;
	call.uni (retval0), 
	vprintf, 
	(
	param0, 
	param1
	);
	ld.param.b32 	%r100, [retval0];
	} // callseq 0
	ret;

}


// ===== COMPILED SASS (sm_100) =====

	.target	sm_100

	.elftype	@"ET_EXEC"


//--------------------- .note.nv.tkinfo           --------------------------
	.section	.note.nv.tkinfo,"",@"SHT_NOTE"
	.sectionflags	@"SHF_NOTE_NV_TKINFO"
	.tkinfo
        /*0018*/ 	.word	0x00000002
        /*0030*/ 	.string	""
        /*0030*/ 	.string	"ptxas"
        /*0030*/ 	.string	"Cuda compilation tools, release 13.0, V13.0.88"
        /*0030*/ 	.string	"Build cuda_13.0.r13.0/compiler.36424714_0"
        /*0030*/ 	.string	"-arch sm_100 -m 64 "



//--------------------- .note.nv.cuinfo           --------------------------
	.section	.note.nv.cuinfo,"",@"SHT_NOTE"
	.sectionflags	@"SHF_NOTE_NV_CUINFO"
        /*0018*/ 	.short	0x0002
        /*001a*/ 	.short	0x0064
        /*001c*/ 	.short	0x0082
	.zero		2


//--------------------- .nv.info                  --------------------------
	.section	.nv.info,"",@"SHT_CUDA_INFO"
	.align	4


	//----- nvinfo : EIATTR_REGCOUNT
	.align		4
        /*0000*/ 	.byte	0x04, 0x2f
        /*0002*/ 	.short	(.L_2 - .L_1)
	.align		4
.L_1:
        /*0004*/ 	.word	index@(_Z14shared_latencyPf)
        /*0008*/ 	.word	0x0000001e


	//----- nvinfo : EIATTR_FRAME_SIZE
	.align		4
.L_2:
        /*000c*/ 	.byte	0x04, 0x11
        /*000e*/ 	.short	(.L_4 - .L_3)
	.align		4
.L_3:
        /*0010*/ 	.word	index@(_Z14shared_latencyPf)
        /*0014*/ 	.word	0x00000010


	//----- nvinfo : EIATTR_MIN_STACK_SIZE
	.align		4
.L_4:
        /*0018*/ 	.byte	0x04, 0x12
        /*001a*/ 	.short	(.L_6 - .L_5)
	.align		4
.L_5:
        /*001c*/ 	.word	index@(_Z14shared_latencyPf)
        /*0020*/ 	.word	0x00000010
.L_6:


//--------------------- .nv.compat                --------------------------
	.section	.nv.compat,"",@"SHT_CUDA_COMPAT_INFO"
	.align	4
        /*0000*/ 	.byte	0x02, 0x09, 0x00, 0x00, 0x02, 0x02, 0x01, 0x00, 0x02, 0x05, 0x05, 0x00, 0x03, 0x07, 0x01, 0x01
        /*0010*/ 	.byte	0x02, 0x03, 0x00, 0x00, 0x02, 0x06, 0x01, 0x00, 0x04, 0x0b, 0x08, 0x00, 0x09, 0x00, 0x00, 0x00
        /*0020*/ 	.byte	0x00, 0x00, 0x00, 0x00


//--------------------- .nv.info._Z14shared_latencyPf --------------------------
	.section	.nv.info._Z14shared_latencyPf,"",@"SHT_CUDA_INFO"
	.sectionflags	@""
	.align	4


	//----- nvinfo : EIATTR_CUDA_API_VERSION
	.align		4
        /*0000*/ 	.byte	0x04, 0x37
        /*0002*/ 	.short	(.L_8 - .L_7)
.L_7:
        /*0004*/ 	.word	0x00000082


	//----- nvinfo : EIATTR_KPARAM_INFO
	.align		4
.L_8:
        /*0008*/ 	.byte	0x04, 0x17
        /*000a*/ 	.short	(.L_10 - .L_9)
.L_9:
        /*000c*/ 	.word	0x00000000
        /*0010*/ 	.short	0x0000
        /*0012*/ 	.short	0x0000
        /*0014*/ 	.byte	0x00, 0xf5, 0x21, 0x00


	//----- nvinfo : EIATTR_SPARSE_MMA_MASK
	.align		4
.L_10:
        /*0018*/ 	.byte	0x03, 0x50
        /*001a*/ 	.short	0x0000


	//----- nvinfo : EIATTR_MAXREG_COUNT
	.align		4
        /*001c*/ 	.byte	0x03, 0x1b
        /*001e*/ 	.short	0x00ff


	//----- nvinfo : EIATTR_NUM_BARRIERS
	.align		4
        /*0020*/ 	.byte	0x02, 0x4c
        /*0022*/ 	.byte	0x01
	.zero		1


	//----- nvinfo : EIATTR_EXTERNS
	.align		4
        /*0024*/ 	.byte	0x04, 0x0f
        /*0026*/ 	.short	(.L_12 - .L_11)


	//   ....[0]....
	.align		4
.L_11:
        /*0028*/ 	.word	index@(vprintf)


	//----- nvinfo : EIATTR_MERCURY_ISA_VERSION
	.align		4
.L_12:
        /*002c*/ 	.byte	0x03, 0x5f
        /*002e*/ 	.short	0x0101


	//----- nvinfo : EIATTR_VRC_CTA_INIT_COUNT
	.align		4
        /*0030*/ 	.byte	0x02, 0x4a
	.zero		1
	.zero		1


	//----- nvinfo : EIATTR_SYSCALL_OFFSETS
	.align		4
        /*0034*/ 	.byte	0x04, 0x46
        /*0036*/ 	.short	(.L_14 - .L_13)


	//   ....[0]....
.L_13:
        /*0038*/ 	.word	0x00001130


	//----- nvinfo : EIATTR_EXIT_INSTR_OFFSETS
	.align		4
.L_14:
        /*003c*/ 	.byte	0x04, 0x1c
        /*003e*/ 	.short	(.L_16 - .L_15)


	//   ....[0]....
.L_15:
        /*0040*/ 	.word	0x00001140


	//----- nvinfo : EIATTR_CBANK_PARAM_SIZE
	.align		4
.L_16:
        /*0044*/ 	.byte	0x03, 0x19
        /*0046*/ 	.short	0x0008


	//----- nvinfo : EIATTR_PARAM_CBANK
	.align		4
        /*0048*/ 	.byte	0x04, 0x0a
        /*004a*/ 	.short	(.L_18 - .L_17)
	.align		4
.L_17:
        /*004c*/ 	.word	index@(.nv.constant0._Z14shared_latencyPf)
        /*0050*/ 	.short	0x0380
        /*0052*/ 	.short	0x0008


	//----- nvinfo : EIATTR_SW_WAR
	.align		4
.L_18:
        /*0054*/ 	.byte	0x04, 0x36
        /*0056*/ 	.short	(.L_20 - .L_19)
.L_19:
        /*0058*/ 	.word	0x00000008
.L_20:


//--------------------- .nv.callgraph             --------------------------
	.section	.nv.callgraph,"",@"SHT_CUDA_CALLGRAPH"
	.align	4
	.sectionentsize	8
	.align		4
        /*0000*/ 	.word	0x00000000
	.align		4
        /*0004*/ 	.word	0xffffffff
	.align		4
        /*0008*/ 	.word	index@(_Z14shared_latencyPf)
	.align		4
        /*000c*/ 	.word	index@(vprintf)
	.align		4
        /*0010*/ 	.word	0x00000000
	.align		4
        /*0014*/ 	.word	0xfffffffe
	.align		4
        /*0018*/ 	.word	0x00000000
	.align		4
        /*001c*/ 	.word	0xfffffffd
	.align		4
        /*0020*/ 	.word	0x00000000
	.align		4
        /*0024*/ 	.word	0xfffffffc


//--------------------- .nv.constant4             --------------------------
	.section	.nv.constant4,"a",@progbits
	.align	8
	.align		8
.nv.constant4:
        /*0000*/ 	.dword	vprintf
	.align		8
        /*0008*/ 	.dword	$str


//--------------------- .text._Z14shared_latencyPf --------------------------
	.section	.text._Z14shared_latencyPf,"ax",@progbits
	.align	128
        .global         _Z14shared_latencyPf
        .type           _Z14shared_latencyPf,@function
        .size           _Z14shared_latencyPf,(.L_x_2 - _Z14shared_latencyPf)
        .other          _Z14shared_latencyPf,@"STO_CUDA_ENTRY STV_DEFAULT"
_Z14shared_latencyPf:
.text._Z14shared_latencyPf:
[----:B------:R-:W0:Y:S08]  /*0000*/  LDC R1, c[0x0][0x37c] ;  /* 0x0000df00ff017b82 */ /* 0x000e300000000800 */
[----:B------:R-:W1:Y:S01]  /*0010*/  LDC.64 R2, c[0x0][0x380] ;  /* 0x0000e000ff027b82 */ /* 0x000e620000000a00 */
[----:B------:R-:W1:Y:S01]  /*0020*/  LDCU.64 UR6, c[0x0][0x358] ;  /* 0x00006b00ff0677ac */ /* 0x000e620008000a00 */
[----:B0-----:R-:W-:Y:S01]  /*0030*/  VIADD R1, R1, 0xfffffff0 ;  /* 0xfffffff001017836 */ /* 0x001fe20000000000 */
[----:B-1----:R-:W2:Y:S04]  /*0040*/  LDG.E R4, desc[UR6][R2.64] ;  /* 0x0000000602047981 */ /* 0x002ea8000c1e1900 */
[----:B------:R-:W3:Y:S04]  /*0050*/  LDG.E R5, desc[UR6][R2.64+0x4] ;  /* 0x0000040602057981 */ /* 0x000ee8000c1e1900 */
[----:B------:R-:W4:Y:S04]  /*0060*/  LDG.E R6, desc[UR6][R2.64+0x8] ;  /* 0x0000080602067981 */ /* 0x000f28000c1e1900 */
[----:B------:R-:W5:Y:S04]  /*0070*/  LDG.E R7, desc[UR6][R2.64+0xc] ;  /* 0x00000c0602077981 */ /* 0x000f68000c1e1900 */
        /* <DEDUP_REMOVED lines=11> */
[----:B------:R-:W5:Y:S01]  /*0130*/  LDG.E R19, desc[UR6][R2.64+0x3c] ;  /* 0x00003c0602137981 */ /* 0x000f62000c1e1900 */
[----:B------:R-:W0:Y:S01]  /*0140*/  S2UR UR5, SR_CgaCtaId ;  /* 0x00000000000579c3 */ /* 0x000e220000008800 */
[----:B------:R-:W-:-:S02]  /*0150*/  UMOV UR4, 0x400 ;  /* 0x0000040000047882 */ /* 0x000fc40000000000 */
[----:B------:R-:W5:Y:S04]  /*0160*/  LDG.E R20, desc[UR6][R2.64+0x80] ;  /* 0x0000800602147981 */ /* 0x000f68000c1e1900 */
[----:B------:R-:W5:Y:S04]  /*0170*/  LDG.E R21, desc[UR6][R2.64+0x84] ;  /* 0x0000840602157981 */ /* 0x000f68000c1e1900 */
[----:B------:R-:W5:Y:S04]  /*0180*/  LDG.E R22, desc[UR6][R2.64+0x88] ;  /* 0x0000880602167981 */ /* 0x000f68000c1e1900 */
[----:B------:R-:W5:Y:S04]  /*0190*/  LDG.E R23, desc[UR6][R2.64+0x8c] ;  /* 0x00008c0602177981 */ /* 0x000f68000c1e1900 */
[----:B------:R-:W5:Y:S04]  /*01a0*/  LDG.E R24, desc[UR6][R2.64+0x90] ;  /* 0x0000900602187981 */ /* 0x000f68000c1e1900 */
[----:B------:R-:W5:Y:S01]  /*01b0*/  LDG.E R25, desc[UR6][R2.64+0x94] ;  /* 0x0000940602197981 */ /* 0x000f62000c1e1900 */
[----:B0-----:R-:W-:-:S03]  /*01c0*/  ULEA UR4, UR5, UR4, 0x18 ;  /* 0x0000000405047291 */ /* 0x001fc6000f8ec0ff */
[----:B------:R-:W5:Y:S04]  /*01d0*/  LDG.E R26, desc[UR6][R2.64+0x98] ;  /* 0x00009806021a7981 */ /* 0x000f68000c1e1900 */
[----:B------:R-:W5:Y:S01]  /*01e0*/  LDG.E R27, desc[UR6][R2.64+0x9c] ;  /* 0x00009c06021b7981 */ /* 0x000f62000c1e1900 */
[----:B--2---:R-:W-:Y:S08]  /*01f0*/  F2I.U32.TRUNC.NTZ R4, R4 ;  /* 0x0000000400047305 */ /* 0x004ff0000020f000 */
[----:B---3--:R-:W-:Y:S08]  /*0200*/  F2I.U32.TRUNC.NTZ R5, R5 ;  /* 0x0000000500057305 */ /* 0x008ff0000020f000 */
[----:B----4-:R-:W-:Y:S08]  /*0210*/  F2I.U32.TRUNC.NTZ R6, R6 ;  /* 0x0000000600067305 */ /* 0x010ff0000020f000 */
[----:B-----5:R-:W0:Y:S08]  /*0220*/  F2I.U32.TRUNC.NTZ R7, R7 ;  /* 0x0000000700077305 */ /* 0x020e30000020f000 */
[----:B------:R-:W-:Y:S01]  /*0230*/  F2I.U32.TRUNC.NTZ R8, R8 ;  /* 0x0000000800087305 */ /* 0x000fe2000020f000 */
[----:B0-----:R0:W-:Y:S07]  /*0240*/  STS.128 [UR4], R4 ;  /* 0x00000004ff007988 */ /* 0x0011ee0008000c04 */
[----:B------:R-:W-:Y:S08]  /*0250*/  F2I.U32.TRUNC.NTZ R9, R9 ;  /* 0x0000000900097305 */ /* 0x000ff0000020f000 */
[----:B------:R-:W-:Y:S01]  /*0260*/  F2I.U32.TRUNC.NTZ R10, R10 ;  /* 0x0000000a000a7305 */ /* 0x000fe2000020f000 */
[----:B0-----:R-:W2:Y:S07]  /*0270*/  LDG.E R4, desc[UR6][R2.64+0x40] ;  /* 0x0000400602047981 */ /* 0x001eae000c1e1900 */
[----:B------:R-:W0:Y:S01]  /*0280*/  F2I.U32.TRUNC.NTZ R11, R11 ;  /* 0x0000000b000b7305 */ /* 0x000e22000020f000 */
[----:B------:R-:W3:Y:S04]  /*0290*/  LDG.E R5, desc[UR6][R2.64+0x44] ;  /* 0x0000440602057981 */ /* 0x000ee8000c1e1900 */
[----:B------:R-:W4:Y:S03]  /*02a0*/  LDG.E R6, desc[UR6][R2.64+0x48] ;  /* 0x0000480602067981 */ /* 0x000f26000c1e1900 */
[----:B------:R-:W-:Y:S01]  /*02b0*/  F2I.U32.TRUNC.NTZ R12, R12 ;  /* 0x0000000c000c7305 */ /* 0x000fe2000020f000 */
[----:B------:R-:W5:Y:S04]  /*02c0*/  LDG.E R7, desc[UR6][R2.64+0x4c] ;  /* 0x00004c0602077981 */ /* 0x000f68000c1e1900 */
[----:B0-----:R0:W-:Y:S03]  /*02d0*/  STS.128 [UR4+0x10], R8 ;  /* 0x00001008ff007988 */ /* 0x0011e60008000c04 */
[----:B------:R-:W-:Y:S08]  /*02e0*/  F2I.U32.TRUNC.NTZ R13, R13 ;  /* 0x0000000d000d7305 */ /* 0x000ff0000020f000 */
[----:B------:R-:W-:Y:S01]  /*02f0*/  F2I.U32.TRUNC.NTZ R14, R14 ;  /* 0x0000000e000e7305 */ /* 0x000fe2000020f000 */
[----:B0-----:R-:W5:Y:S07]  /*0300*/  LDG.E R8, desc[UR6][R2.64+0x50] ;  /* 0x0000500602087981 */ /* 0x001f6e000c1e1900 */
[----:B------:R-:W0:Y:S01]  /*0310*/  F2I.U32.TRUNC.NTZ R15, R15 ;  /* 0x0000000f000f7305 */ /* 0x000e22000020f000 */
[----:B------:R-:W5:Y:S04]  /*0320*/  LDG.E R9, desc[UR6][R2.64+0x54] ;  /* 0x0000540602097981 */ /* 0x000f68000c1e1900 */
[----:B------:R-:W5:Y:S03]  /*0330*/  LDG.E R10, desc[UR6][R2.64+0x58] ;  /* 0x00005806020a7981 */ /* 0x000f66000c1e1900 */
        /* <DEDUP_REMOVED lines=8> */
[----:B------:R-:W5:Y:S04]  /*03c0*/  LDG.E R14, desc[UR6][R2.64+0x68] ;  /* 0x00006806020e7981 */ /* 0x000f68000c1e1900 */
[----:B------:R-:W5:Y:S04]  /*03d0*/  LDG.E R15, desc[UR6][R2.64+0x6c] ;  /* 0x00006c06020f7981 */ /* 0x000f68000c1e1900 */
[----:B0-----:R0:W-:Y:S04]  /*03e0*/  STS.128 [UR4+0x30], R16 ;  /* 0x00003010ff007988 */ /* 0x0011e80008000c04 */
[----:B0-----:R-:W5:Y:S04]  /*03f0*/  LDG.E R16, desc[UR6][R2.64+0x70] ;  /* 0x0000700602107981 */ /* 0x001f68000c1e1900 */
[----:B------:R-:W5:Y:S04]  /*0400*/  LDG.E R17, desc[UR6][R2.64+0x74] ;  /* 0x0000740602117981 */ /* 0x000f68000c1e1900 */
[----:B------:R-:W5:Y:S04]  /*0410*/  LDG.E R18, desc[UR6][R2.64+0x78] ;  /* 0x0000780602127981 */ /* 0x000f68000c1e1900 */
[----:B------:R-:W5:Y:S01]  /*0420*/  LDG.E R19, desc[UR6][R2.64+0x7c] ;  /* 0x00007c0602137981 */ /* 0x000f62000c1e1900 */
[----:B------:R-:W-:Y:S08]  /*0430*/  F2I.U32.TRUNC.NTZ R20, R20 ;  /* 0x0000001400147305 */ /* 0x000ff0000020f000 */
[----:B------:R-:W-:Y:S08]  /*0440*/  F2I.U32.TRUNC.NTZ R21, R21 ;  /* 0x0000001500157305 */ /* 0x000ff0000020f000 */
[----:B------:R-:W-:Y:S08]  /*0450*/  F2I.U32.TRUNC.NTZ R22, R22 ;  /* 0x0000001600167305 */ /* 0x000ff0000020f000 */
[----:B------:R-:W0:Y:S08]  /*0460*/  F2I.U32.TRUNC.NTZ R23, R23 ;  /* 0x0000001700177305 */ /* 0x000e30000020f000 */
[----:B------:R-:W-:Y:S08]  /*0470*/  F2I.U32.TRUNC.NTZ R24, R24 ;  /* 0x0000001800187305 */ /* 0x000ff0000020f000 */
[----:B------:R-:W-:Y:S08]  /*0480*/  F2I.U32.TRUNC.NTZ R25, R25 ;  /* 0x0000001900197305 */ /* 0x000ff0000020f000 */
[----:B------:R-:W-:Y:S08]  /*0490*/  F2I.U32.TRUNC.NTZ R26, R26 ;  /* 0x0000001a001a7305 */ /* 0x000ff0000020f000 */
[----:B------:R-:W1:Y:S01]  /*04a0*/  F2I.U32.TRUNC.NTZ R27, R27 ;  /* 0x0000001b001b7305 */ /* 0x000e62000020f000 */
[----:B0-----:R0:W-:Y:S04]  /*04b0*/  STS.128 [UR4+0x80], R20 ;  /* 0x00008014ff007988 */ /* 0x0011e80008000c04 */
[----:B-1----:R1:W-:Y:S04]  /*04c0*/  STS.128 [UR4+0x90], R24 ;  /* 0x00009018ff007988 */ /* 0x0023e80008000c04 */
[----:B0-----:R-:W5:Y:S04]  /*04d0*/  LDG.E R20, desc[UR6][R2.64+0xe0] ;  /* 0x0000e00602147981 */ /* 0x001f68000c1e1900 */
[----:B------:R-:W5:Y:S04]  /*04e0*/  LDG.E R21, desc[UR6][R2.64+0xe4] ;  /* 0x0000e40602157981 */ /* 0x000f68000c1e1900 */
[----:B------:R-:W5:Y:S04]  /*04f0*/  LDG.E R22, desc[UR6][R2.64+0xe8] ;  /* 0x0000e80602167981 */ /* 0x000f68000c1e1900 */
[----:B------:R-:W5:Y:S04]  /*0500*/  LDG.E R23, desc[UR6][R2.64+0xec] ;  /* 0x0000ec0602177981 */ /* 0x000f68000c1e1900 */
[----:B-1----:R-:W5:Y:S04]  /*0510*/  LDG.E R24, desc[UR6][R2.64+0xf0] ;  /* 0x0000f00602187981 */ /* 0x002f68000c1e1900 */
[----:B------:R-:W5:Y:S04]  /*0520*/  LDG.E R25, desc[UR6][R2.64+0xf4] ;  /* 0x0000f40602197981 */ /* 0x000f68000c1e1900 */
[----:B------:R-:W5:Y:S04]  /*0530*/  LDG.E R26, desc[UR6][R2.64+0xf8] ;  /* 0x0000f806021a7981 */ /* 0x000f68000c1e1900 */
[----:B------:R-:W5:Y:S01]  /*0540*/  LDG.E R27, desc[UR6][R2.64+0xfc] ;  /* 0x0000fc06021b7981 */ /* 0x000f62000c1e1900 */
[----:B--2---:R-:W-:Y:S08]  /*0550*/  F2I.U32.TRUNC.NTZ R4, R4 ;  /* 0x0000000400047305 */ /* 0x004ff0000020f000 */
[----:B---3--:R-:W-:Y:S08]  /*0560*/  F2I.U32.TRUNC.NTZ R5, R5 ;  /* 0x0000000500057305 */ /* 0x008ff0000020f000 */
[----:B----4-:R-:W-:Y:S08]  /*0570*/  F2I.U32.TRUNC.NTZ R6, R6 ;  /* 0x0000000600067305 */ /* 0x010ff0000020f000 */
[----:B-----5:R-:W0:Y:S08]  /*0580*/  F2I.U32.TRUNC.NTZ R7, R7 ;  /* 0x0000000700077305 */ /* 0x020e30000020f000 */
[----:B------:R-:W-:Y:S08]  /*0590*/  F2I.U32.TRUNC.NTZ R8, R8 ;  /* 0x0000000800087305 */ /* 0x000ff0000020f000 */
[----:B------:R-:W-:Y:S08]  /*05a0*/  F2I.U32.TRUNC.NTZ R9, R9 ;  /* 0x0000000900097305 */ /* 0x000ff0000020f000 */
[----:B------:R-:W-:Y:S08]  /*05b0*/  F2I.U32.TRUNC.NTZ R10, R10 ;  /* 0x0000000a000a7305 */ /* 0x000ff0000020f000 */
[----:B------:R-:W1:Y:S08]  /*05c0*/  F2I.U32.TRUNC.NTZ R11, R11 ;  /* 0x0000000b000b7305 */ /* 0x000e70000020f000 */
[----:B------:R-:W-:Y:S08]  /*05d0*/  F2I.U32.TRUNC.NTZ R12, R12 ;  /* 0x0000000c000c7305 */ /* 0x000ff0000020f000 */
[----:B------:R-:W-:Y:S08]  /*05e0*/  F2I.U32.TRUNC.NTZ R13, R13 ;  /* 0x0000000d000d7305 */ /* 0x000ff0000020f000 */
[----:B------:R-:W-:Y:S08]  /*05f0*/  F2I.U32.TRUNC.NTZ R14, R14 ;  /* 0x0000000e000e7305 */ /* 0x000ff0000020f000 */
[----:B------:R-:W2:Y:S08]  /*0600*/  F2I.U32.TRUNC.NTZ R15, R15 ;  /* 0x0000000f000f7305 */ /* 0x000eb0000020f000 */
[----:B------:R-:W-:Y:S08]  /*0610*/  F2I.U32.TRUNC.NTZ R16, R16 ;  /* 0x0000001000107305 */ /* 0x000ff0000020f000 */
[----:B------:R-:W-:Y:S08]  /*0620*/  F2I.U32.TRUNC.NTZ R17, R17 ;  /* 0x0000001100117305 */ /* 0x000ff0000020f000 */
[----:B------:R-:W-:Y:S08]  /*0630*/  F2I.U32.TRUNC.NTZ R18, R18 ;  /* 0x0000001200127305 */ /* 0x000ff0000020f000 */
[----:B------:R-:W3:Y:S01]  /*0640*/  F2I.U32.TRUNC.NTZ R19, R19 ;  /* 0x0000001300137305 */ /* 0x000ee2000020f000 */
[----:B0-----:R0:W-:Y:S04]  /*0650*/  STS.128 [UR4+0x40], R4 ;  /* 0x00004004ff007988 */ /* 0x0011e80008000c04 */
[----:B-1----:R1:W-:Y:S04]  /*0660*/  STS.128 [UR4+0x50], R8 ;  /* 0x00005008ff007988 */ /* 0x0023e80008000c04 */
[----:B--2---:R2:W-:Y:S04]  /*0670*/  STS.128 [UR4+0x60], R12 ;  /* 0x0000600cff007988 */ /* 0x0045e80008000c04 */
[----:B---3--:R3:W-:Y:S04]  /*0680*/  STS.128 [UR4+0x70], R16 ;  /* 0x00007010ff007988 */ /* 0x0087e80008000c04 */
[----:B0-----:R-:W4:Y:S04]  /*0690*/  LDG.E R4, desc[UR6][R2.64+0xa0] ;  /* 0x0000a00602047981 */ /* 0x001f28000c1e1900 */
[----:B------:R-:W5:Y:S04]  /*06a0*/  LDG.E R5, desc[UR6][R2.64+0xa4] ;  /* 0x0000a40602057981 */ /* 0x000f68000c1e1900 */
[----:B------:R-:W5:Y:S04]  /*06b0*/  LDG.E R6, desc[UR6][R2.64+0xa8] ;  /* 0x0000a80602067981 */ /* 0x000f68000c1e1900 */
[----:B------:R-:W5:Y:S04]  /*06c0*/  LDG.E R7, desc[UR6][R2.64+0xac] ;  /* 0x0000ac0602077981 */ /* 0x000f68000c1e1900 */
[----:B-1----:R-:W5:Y:S04]  /*06d0*/  LDG.E R8, desc[UR6][R2.64+0xb0] ;  /* 0x0000b00602087981 */ /* 0x002f68000c1e1900 */
[----:B------:R-:W5:Y:S04]  /*06e0*/  LDG.E R9, desc[UR6][R2.64+0xb4] ;  /* 0x0000b40602097981 */ /* 0x000f68000c1e1900 */
[----:B------:R-:W5:Y:S04]  /*06f0*/  LDG.E R10, desc[UR6][R2.64+0xb8] ;  /* 0x0000b806020a7981 */ /* 0x000f68000c1e1900 */
[----:B------:R-:W5:Y:S04]  /*0700*/  LDG.E R11, desc[UR6][R2.64+0xbc] ;  /* 0x0000bc06020b7981 */ /* 0x000f68000c1e1900 */
[----:B--2---:R-:W2:Y:S04]  /*0710*/  LDG.E R12, desc[UR6][R2.64+0xc0] ;  /* 0x0000c006020c7981 */ /* 0x004ea8000c1e1900 */
[----:B------:R-:W2:Y:S04]  /*0720*/  LDG.E R13, desc[UR6][R2.64+0xc4] ;  /* 0x0000c406020d7981 */ /* 0x000ea8000c1e1900 */
[----:B------:R-:W2:Y:S04]  /*0730*/  LDG.E R14, desc[UR6][R2.64+0xc8] ;  /* 0x0000c806020e7981 */ /* 0x000ea8000c1e1900 */
[----:B------:R-:W2:Y:S04]  /*0740*/  LDG.E R15, desc[UR6][R2.64+0xcc] ;  /* 0x0000cc06020f7981 */ /* 0x000ea8000c1e1900 */
[----:B---3--:R-:W3:Y:S04]  /*0750*/  LDG.E R16, desc[UR6][R2.64+0xd0] ;  /* 0x0000d00602107981 */ /* 0x008ee8000c1e1900 */
[----:B------:R-:W3:Y:S04]  /*0760*/  LDG.E R17, desc[UR6][R2.64+0xd4] ;  /* 0x0000d40602117981 */ /* 0x000ee8000c1e1900 */
[----:B------:R-:W3:Y:S04]  /*0770*/  LDG.E R18, desc[UR6][R2.64+0xd8] ;  /* 0x0000d80602127981 */ /* 0x000ee8000c1e1900 */
[----:B------:R-:W3:Y:S01]  /*0780*/  LDG.E R19, desc[UR6][R2.64+0xdc] ;  /* 0x0000dc0602137981 */ /* 0x000ee2000c1e1900 */
        /* <DEDUP_REMOVED lines=8> */
[----:B------:R-:W3:Y:S01]  /*0810*/  LDCU UR5, c[0x0][0x2f8] ;  /* 0x00005f00ff0577ac */ /* 0x000ee20008000800 */
[----:B0-----:R-:W-:Y:S01]  /*0820*/  STS.128 [UR4+0xe0], R20 ;  /* 0x0000e014ff007988 */ /* 0x001fe20008000c04 */
[----:B------:R-:W0:Y:S03]  /*0830*/  LDCU UR8, c[0x0][0x2fc] ;  /* 0x00005f80ff0877ac */ /* 0x000e260008000800 */
[----:B-1----:R-:W-:Y:S02]  /*0840*/  STS.128 [UR4+0xf0], R24 ;  /* 0x0000f018ff007988 */ /* 0x002fe40008000c04 */
[----:B----4-:R-:W-:Y:S08]  /*0850*/  F2I.U32.TRUNC.NTZ R4, R4 ;  /* 0x0000000400047305 */ /* 0x010ff0000020f000 */
[----:B-----5:R-:W-:Y:S08]  /*0860*/  F2I.U32.TRUNC.NTZ R5, R5 ;  /* 0x0000000500057305 */ /* 0x020ff0000020f000 */
[----:B------:R-:W-:Y:S08]  /*0870*/  F2I.U32.TRUNC.NTZ R6, R6 ;  /* 0x0000000600067305 */ /* 0x000ff0000020f000 */
[----:B------:R-:W1:Y:S08]  /*0880*/  F2I.U32.TRUNC.NTZ R7, R7 ;  /* 0x0000000700077305 */ /* 0x000e70000020f000 */
[----:B------:R-:W-:Y:S08]  /*0890*/  F2I.U32.TRUNC.NTZ R8, R8 ;  /* 0x0000000800087305 */ /* 0x000ff0000020f000 */
[----:B------:R-:W-:Y:S08]  /*08a0*/  F2I.U32.TRUNC.NTZ R9, R9 ;  /* 0x0000000900097305 */ /* 0x000ff0000020f000 */
[----:B------:R-:W-:Y:S08]  /*08b0*/  F2I.U32.TRUNC.NTZ R10, R10 ;  /* 0x0000000a000a7305 */ /* 0x000ff0000020f000 */
[----:B------:R-:W4:Y:S08]  /*08c0*/  F2I.U32.TRUNC.NTZ R11, R11 ;  /* 0x0000000b000b7305 */ /* 0x000f30000020f000 */
[----:B--2---:R-:W-:Y:S08]  /*08d0*/  F2I.U32.TRUNC.NTZ R12, R12 ;  /* 0x0000000c000c7305 */ /* 0x004ff0000020f000 */
[----:B------:R-:W-:Y:S08]  /*08e0*/  F2I.U32.TRUNC.NTZ R13, R13 ;  /* 0x0000000d000d7305 */ /* 0x000ff0000020f000 */
[----:B------:R-:W-:Y:S08]  /*08f0*/  F2I.U32.TRUNC.NTZ R14, R14 ;  /* 0x0000000e000e7305 */ /* 0x000ff0000020f000 */
[----:B------:R-:W2:Y:S08]  /*0900*/  F2I.U32.TRUNC.NTZ R15, R15 ;  /* 0x0000000f000f7305 */ /* 0x000eb0000020f000 */
[----:B---3--:R-:W-:Y:S08]  /*0910*/  F2I.U32.TRUNC.NTZ R16, R16 ;  /* 0x0000001000107305 */ /* 0x008ff0000020f000 */
[----:B------:R-:W-:Y:S08]  /*0920*/  F2I.U32.TRUNC.NTZ R17, R17 ;  /* 0x0000001100117305 */ /* 0x000ff0000020f000 */
[----:B------:R-:W-:Y:S08]  /*0930*/  F2I.U32.TRUNC.NTZ R18, R18 ;  /* 0x0000001200127305 */ /* 0x000ff0000020f000 */
[----:B------:R-:W3:Y:S01]  /*0940*/  F2I.U32.TRUNC.NTZ R19, R19 ;  /* 0x0000001300137305 */ /* 0x000ee2000020f000 */
[----:B-1----:R1:W-:Y:S04]  /*0950*/  STS.128 [UR4+0xa0], R4 ;  /* 0x0000a004ff007988 */ /* 0x0023e80008000c04 */
[----:B----4-:R-:W-:Y:S04]  /*0960*/  STS.128 [UR4+0xb0], R8 ;  /* 0x0000b008ff007988 */ /* 0x010fe80008000c04 */
[----:B--2---:R-:W-:Y:S04]  /*0970*/  STS.128 [UR4+0xc0], R12 ;  /* 0x0000c00cff007988 */ /* 0x004fe80008000c04 */
[----:B---3--:R-:W-:Y:S01]  /*0980*/  STS.128 [UR4+0xd0], R16 ;  /* 0x0000d010ff007988 */ /* 0x008fe20008000c04 */
[----:B------:R-:W-:Y:S01]  /*0990*/  BAR.SYNC.DEFER_BLOCKING 0x0 ;  /* 0x0000000000007b1d */ /* 0x000fe20000010000 */
[----:B-1----:R-:W-:-:S05]  /*09a0*/  IADD3 R6, P0, PT, R1, UR5, RZ ;  /* 0x0000000501067c10 */ /* 0x002fca000ff1e0ff */
[----:B0-----:R-:W-:Y:S01]  /*09b0*/  IMAD.X R7, RZ, RZ, UR8, P0 ;  /* 0x00000008ff077e24 */ /* 0x001fe200080e06ff */
[----:B------:R-:W-:Y:S01]  /*09c0*/  CS2R.32 R4, SR_CLOCKLO ;  /* 0x0000000000047805 */ /* 0x000fe20000005000 */
[----:B------:R-:W0:Y:S01]  /*09d0*/  LDS.128 R8, [UR4] ;  /* 0x00000004ff087984 */ /* 0x000e220008000c00 */
[----:B------:R-:W1:Y:S02]  /*09e0*/  LDC.64 R2, c[0x0][0x380] ;  /* 0x0000e000ff027b82 */ /* 0x000e640000000a00 */
[----:B------:R-:W-:Y:S01]  /*09f0*/  MOV R5, R4 ;  /* 0x0000000400057202 */ /* 0x000fe20000000f00 */
[----:B------:R-:W2:Y:S04]  /*0a00*/  LDS.128 R12, [UR4+0x10] ;  /* 0x00001004ff0c7984 */ /* 0x000ea80008000c00 */
[----:B------:R-:W-:Y:S04]  /*0a10*/  LDS.128 R16, [UR4+0x20] ;  /* 0x00002004ff107984 */ /* 0x000fe80008000c00 */
[----:B------:R-:W3:Y:S04]  /*0a20*/  LDS.128 R20, [UR4+0x30] ;  /* 0x00003004ff147984 */ /* 0x000ee80008000c00 */
[----:B------:R4:W-:Y:S04]  /*0a30*/  STL.64 [R1], R4 ;  /* 0x0000000401007387 */ /* 0x0009e80000100a00 */
[----:B------:R-:W-:Y:S01]  /*0a40*/  STL [R1+0x8], RZ ;  /* 0x000008ff01007387 */ /* 0x000fe20000100800 */
[----:B0-----:R-:W-:-:S02]  /*0a50*/  I2FP.F32.U32 R0, R11 ;  /* 0x0000000b00007245 */ /* 0x001fc40000201000 */
[----:B------:R-:W-:Y:S02]  /*0a60*/  I2FP.F32.U32 R9, R9 ;  /* 0x0000000900097245 */ /* 0x000fe40000201000 */
[----:B--2---:R-:W-:Y:S01]  /*0a70*/  I2FP.F32.U32 R13, R13 ;  /* 0x0000000d000d7245 */ /* 0x004fe20000201000 */
[----:B------:R-:W-:Y:S01]  /*0a80*/  FMUL R0, R0, 0.33000001311302185059 ;  /* 0x3ea8f5c300007820 */ /* 0x000fe20000400000 */
[----:B------:R-:W-:Y:S01]  /*0a90*/  I2FP.F32.U32 R8, R8 ;  /* 0x0000000800087245 */ /* 0x000fe20000201000 */
[----:B----4-:R-:W-:Y:S01]  /*0aa0*/  FMUL R4, R9, 0.33000001311302185059 ;  /* 0x3ea8f5c309047820 */ /* 0x010fe20000400000 */
[----:B------:R-:W-:Y:S02]  /*0ab0*/  I2FP.F32.U32 R10, R10 ;  /* 0x0000000a000a7245 */ /* 0x000fe40000201000 */
[----:B-1----:R0:W-:Y:S01]  /*0ac0*/  STG.E desc[UR6][R2.64+0xc], R0 ;  /* 0x00000c0002007986 */ /* 0x0021e2000c101906 */
[----:B------:R-:W-:Y:S01]  /*0ad0*/  FMUL R8, R8, 0.33000001311302185059 ;  /* 0x3ea8f5c308087820 */ /* 0x000fe20000400000 */
[----:B---3--:R-:W-:Y:S01]  /*0ae0*/  I2FP.F32.U32 R20, R20 ;  /* 0x0000001400147245 */ /* 0x008fe20000201000 */
[----:B------:R-:W-:Y:S01]  /*0af0*/  FMUL R5, R10, 0.33000001311302185059 ;  /* 0x3ea8f5c30a057820 */ /* 0x000fe20000400000 */
[----:B------:R1:W-:Y:S01]  /*0b00*/  STG.E desc[UR6][R2.64+0x4], R4 ;  /* 0x0000040402007986 */ /* 0x0003e2000c101906 */
[----:B------:R-:W-:-:S02]  /*0b10*/  I2FP.F32.U32 R21, R21 ;  /* 0x0000001500157245 */ /* 0x000fc40000201000 */
[----:B------:R-:W-:Y:S01]  /*0b20*/  I2FP.F32.U32 R14, R14 ;  /* 0x0000000e000e7245 */ /* 0x000fe20000201000 */
[----:B------:R-:W-:Y:S01]  /*0b30*/  STG.E desc[UR6][R2.64], R8 ;  /* 0x0000000802007986 */ /* 0x000fe2000c101906 */
[----:B------:R-:W-:Y:S01]  /*0b40*/  FMUL R20, R20, 0.33000001311302185059 ;  /* 0x3ea8f5c314147820 */ /* 0x000fe20000400000 */
[----:B------:R-:W-:Y:S01]  /*0b50*/  I2FP.F32.U32 R22, R22 ;  /* 0x0000001600167245 */ /* 0x000fe20000201000 */
[----:B------:R-:W-:Y:S01]  /*0b60*/  FMUL R21, R21, 0.33000001311302185059 ;  /* 0x3ea8f5c315157820 */ /* 0x000fe20000400000 */
[----:B0-----:R-:W-:Y:S01]  /*0b70*/  I2FP.F32.U32 R0, R15 ;  /* 0x0000000f00007245 */ /* 0x001fe20000201000 */
[----:B------:R-:W0:Y:S01]  /*0b80*/  LDS.128 R8, [UR4+0x40] ;  /* 0x00004004ff087984 */ /* 0x000e220008000c00 */
[----:B------:R-:W-:Y:S01]  /*0b90*/  I2FP.F32.U32 R12, R12 ;  /* 0x0000000c000c7245 */ /* 0x000fe20000201000 */
[----:B-1----:R-:W-:Y:S02]  /*0ba0*/  FMUL R4, R13, 0.33000001311302185059 ;  /* 0x3ea8f5c30d047820 */ /* 0x002fe40000400000 */
[----:B------:R-:W-:Y:S01]  /*0bb0*/  FMUL R0, R0, 0.33000001311302185059 ;  /* 0x3ea8f5c300007820 */ /* 0x000fe20000400000 */
[----:B------:R-:W-:Y:S01]  /*0bc0*/  I2FP.F32.U32 R16, R16 ;  /* 0x0000001000107245 */ /* 0x000fe20000201000 */
[----:B------:R1:W-:Y:S01]  /*0bd0*/  STG.E desc[UR6][R2.64+0x8], R5 ;  /* 0x0000080502007986 */ /* 0x0003e2000c101906 */
[----:B------:R-:W-:Y:S01]  /*0be0*/  FMUL R12, R12, 0.33000001311302185059 ;  /* 0x3ea8f5c30c0c7820 */ /* 0x000fe20000400000 */
[----:B------:R-:W-:-:S02]  /*0bf0*/  I2FP.F32.U32 R17, R17 ;  /* 0x0000001100117245 */ /* 0x000fc40000201000 */
[----:B------:R2:W-:Y:S01]  /*0c00*/  STG.E desc[UR6][R2.64+0x14], R4 ;  /* 0x0000140402007986 */ /* 0x0005e2000c101906 */
[----:B------:R-:W-:-:S03]  /*0c10*/  FMUL R16, R16, 0.33000001311302185059 ;  /* 0x3ea8f5c310107820 */ /* 0x000fc60000400000 */
[----:B------:R3:W-:Y:S01]  /*0c20*/  STG.E desc[UR6][R2.64+0x1c], R0 ;  /* 0x00001c0002007986 */ /* 0x0007e2000c101906 */
[----:B-1----:R-:W-:-:S03]  /*0c30*/  FMUL R5, R14, 0.33000001311302185059 ;  /* 0x3ea8f5c30e057820 */ /* 0x002fc60000400000 */
[----:B------:R-:W-:Y:S01]  /*0c40*/  STG.E desc[UR6][R2.64+0x30], R20 ;  /* 0x0000301402007986 */ /* 0x000fe2000c101906 */
[----:B--2---:R-:W-:-:S03]  /*0c50*/  I2FP.F32.U32 R4, R19 ;  /* 0x0000001300047245 */ /* 0x004fc60000201000 */
[----:B------:R-:W-:Y:S01]  /*0c60*/  STG.E desc[UR6][R2.64+0x34], R21 ;  /* 0x0000341502007986 */ /* 0x000fe2000c101906 */
[----:B---3--:R-:W-:Y:S01]  /*0c70*/  I2FP.F32.U32 R0, R18 ;  /* 0x0000001200007245 */ /* 0x008fe20000201000 */
[----:B------:R-:W-:Y:S02]  /*0c80*/  FMUL R4, R4, 0.33000001311302185059 ;  /* 0x3ea8f5c304047820 */ /* 0x000fe40000400000 */
[----:B------:R1:W-:Y:S02]  /*0c90*/  STG.E desc[UR6][R2.64+0x18], R5 ;  /* 0x0000180502007986 */ /* 0x0003e4000c101906 */
[----:B------:R-:W-:Y:S02]  /*0ca0*/  FMUL R0, R0, 0.33000001311302185059 ;  /* 0x3ea8f5c300007820 */ /* 0x000fe40000400000 */
[----:B------:R2:W-:Y:S04]  /*0cb0*/  STG.E desc[UR6][R2.64+0x2c], R4 ;  /* 0x00002c0402007986 */ /* 0x0005e8000c101906 */
[----:B------:R3:W-:Y:S04]  /*0cc0*/  STG.E desc[UR6][R2.64+0x28], R0 ;  /* 0x0000280002007986 */ /* 0x0007e8000c101906 */
[----:B------:R-:W-:Y:S01]  /*0cd0*/  STG.E desc[UR6][R2.64+0x10], R12 ;  /* 0x0000100c02007986 */ /* 0x000fe2000c101906 */
[----:B-1----:R-:W-:Y:S01]  /*0ce0*/  FMUL R5, R17, 0.33000001311302185059 ;  /* 0x3ea8f5c311057820 */ /* 0x002fe20000400000 */
[----:B0-----:R-:W-:Y:S01]  /*0cf0*/  I2FP.F32.U32 R8, R8 ;  /* 0x0000000800087245 */ /* 0x001fe20000201000 */
[----:B--2---:R-:W-:Y:S01]  /*0d00*/  FMUL R4, R22, 0.33000001311302185059 ;  /* 0x3ea8f5c316047820 */ /* 0x004fe20000400000 */
[----:B------:R-:W-:Y:S01]  /*0d10*/  STG.E desc[UR6][R2.64+0x20], R16 ;  /* 0x0000201002007986 */ /* 0x000fe2000c101906 */
[----:B------:R-:W-:-:S02]  /*0d20*/  I2FP.F32.U32 R9, R9 ;  /* 0x0000000900097245 */ /* 0x000fc40000201000 */
[----:B------:R-:W-:Y:S01]  /*0d30*/  FMUL R8, R8, 0.33000001311302185059 ;  /* 0x3ea8f5c308087820 */ /* 0x000fe20000400000 */
[----:B---3--:R-:W-:Y:S01]  /*0d40*/  I2FP.F32.U32 R0, R23 ;  /* 0x0000001700007245 */ /* 0x008fe20000201000 */
[----:B------:R-:W-:Y:S01]  /*0d50*/  STG.E desc[UR6][R2.64+0x38], R4 ;  /* 0x0000380402007986 */ /* 0x000fe2000c101906 */
[----:B------:R-:W-:Y:S01]  /*0d60*/  I2FP.F32.U32 R10, R10 ;  /* 0x0000000a000a7245 */ /* 0x000fe20000201000 */
[----:B------:R-:W-:Y:S01]  /*0d70*/  FMUL R9, R9, 0.33000001311302185059 ;  /* 0x3ea8f5c309097820 */ /* 0x000fe20000400000 */
[----:B------:R-:W-:Y:S01]  /*0d80*/  I2FP.F32.U32 R11, R11 ;  /* 0x0000000b000b7245 */ /* 0x000fe20000201000 */
[----:B------:R-:W0:Y:S01]  /*0d90*/  LDS.128 R20, [UR4+0x70] ;  /* 0x00007004ff147984 */ /* 0x000e220008000c00 */
[----:B------:R-:W-:Y:S01]  /*0da0*/  FMUL R0, R0, 0.33000001311302185059 ;  /* 0x3ea8f5c300007820 */ /* 0x000fe20000400000 */
[----:B------:R-:W-:Y:S02]  /*0db0*/  FMUL R10, R10, 0.33000001311302185059 ;  /* 0x3ea8f5c30a0a7820 */ /* 0x000fe40000400000 */
[----:B------:R-:W1:Y:S01]  /*0dc0*/  LDS.128 R12, [UR4+0x50] ;  /* 0x00005004ff0c7984 */ /* 0x000e620008000c00 */
[----:B------:R-:W-:-:S03]  /*0dd0*/  FMUL R11, R11, 0.33000001311302185059 ;  /* 0x3ea8f5c30b0b7820 */ /* 0x000fc60000400000 */
[----:B------:R-:W2:Y:S04]  /*0de0*/  LDS.128 R16, [UR4+0x60] ;  /* 0x00006004ff107984 */ /* 0x000ea80008000c00 */
[----:B------:R-:W3:Y:S01]  /*0df0*/  LDS R4, [UR4+0x80] ;  /* 0x00008004ff047984 */ /* 0x000ee20008000800 */
[----:B------:R-:W4:Y:S03]  /*0e00*/  LDCU.64 UR4, c[0x4][0x8] ;  /* 0x01000100ff0477ac */ /* 0x000f260008000a00 */
[----:B------:R0:W-:Y:S04]  /*0e10*/  STG.E desc[UR6][R2.64+0x3c], R0 ;  /* 0x00003c0002007986 */ /* 0x0001e8000c101906 */
[----:B------:R5:W-:Y:S04]  /*0e20*/  STG.E desc[UR6][R2.64+0x24], R5 ;  /* 0x0000240502007986 */ /* 0x000be8000c101906 */
[----:B------:R4:W-:Y:S04]  /*0e30*/  STG.E desc[UR6][R2.64+0x40], R8 ;  /* 0x0000400802007986 */ /* 0x0009e8000c101906 */
[----:B------:R3:W-:Y:S04]  /*0e40*/  STG.E desc[UR6][R2.64+0x44], R9 ;  /* 0x0000440902007986 */ /* 0x0007e8000c101906 */
[----:B------:R-:W-:Y:S04]  /*0e50*/  STG.E desc[UR6][R2.64+0x48], R10 ;  /* 0x0000480a02007986 */ /* 0x000fe8000c101906 */
[----:B------:R-:W-:Y:S01]  /*0e60*/  STG.E desc[UR6][R2.64+0x4c], R11 ;  /* 0x00004c0b02007986 */ /* 0x000fe2000c101906 */
[----:B0-----:R-:W-:-:S02]  /*0e70*/  I2FP.F32.U32 R0, R20 ;  /* 0x0000001400007245 */ /* 0x001fc40000201000 */
[----:B------:R-:W-:Y:S02]  /*0e80*/  I2FP.F32.U32 R21, R21 ;  /* 0x0000001500157245 */ /* 0x000fe40000201000 */
[----:B-1----:R-:W-:Y:S01]  /*0e90*/  I2FP.F32.U32 R12, R12 ;  /* 0x0000000c000c7245 */ /* 0x002fe20000201000 */
[----:B------:R-:W-:Y:S01]  /*0ea0*/  FMUL R0, R0, 0.33000001311302185059 ;  /* 0x3ea8f5c300007820 */ /* 0x000fe20000400000 */
[----:B------:R-:W-:Y:S02]  /*0eb0*/  I2FP.F32.U32 R13, R13 ;  /* 0x0000000d000d7245 */ /* 0x000fe40000201000 */
[----:B------:R-:W-:Y:S01]  /*0ec0*/  I2FP.F32.U32 R14, R14 ;  /* 0x0000000e000e7245 */ /* 0x000fe20000201000 */
[----:B------:R-:W-:Y:S01]  /*0ed0*/  FMUL R12, R12, 0.33000001311302185059 ;  /* 0x3ea8f5c30c0c7820 */ /* 0x000fe20000400000 */
[----:B------:R-:W-:Y:S01]  /*0ee0*/  I2FP.F32.U32 R15, R15 ;  /* 0x0000000f000f7245 */ /* 0x000fe20000201000 */
[----:B------:R0:W-:Y:S01]  /*0ef0*/  STG.E desc[UR6][R2.64+0x70], R0 ;  /* 0x0000700002007986 */ /* 0x0001e2000c101906 */
[----:B--2---:R-:W-:Y:S01]  /*0f00*/  I2FP.F32.U32 R16, R16 ;  /* 0x0000001000107245 */ /* 0x004fe20000201000 */
[----:B------:R-:W-:Y:S01]  /*0f10*/  FMUL R13, R13, 0.33000001311302185059 ;  /* 0x3ea8f5c30d0d7820 */ /* 0x000fe20000400000 */
[----:B------:R-:W-:Y:S01]  /*0f20*/  I2FP.F32.U32 R17, R17 ;  /* 0x0000001100117245 */ /* 0x000fe20000201000 */
[----:B------:R-:W-:Y:S01]  /*0f30*/  FMUL R14, R14, 0.33000001311302185059 ;  /* 0x3ea8f5c30e0e7820 */ /* 0x000fe20000400000 */
[----:B------:R-:W-:Y:S01]  /*0f40*/  I2FP.F32.U32 R18, R18 ;  /* 0x0000001200127245 */ /* 0x000fe20000201000 */
[----:B------:R-:W-:Y:S01]  /*0f50*/  FMUL R15, R15, 0.33000001311302185059 ;  /* 0x3ea8f5c30f0f7820 */ /* 0x000fe20000400000 */
[----:B------:R-:W-:Y:S01]  /*0f60*/  I2FP.F32.U32 R19, R19 ;  /* 0x0000001300137245 */ /* 0x000fe20000201000 */
[----:B------:R-:W-:Y:S01]  /*0f70*/  FMUL R16, R16, 0.33000001311302185059 ;  /* 0x3ea8f5c310107820 */ /* 0x000fe20000400000 */
[----:B-----5:R-:W-:Y:S01]  /*0f80*/  I2FP.F32.U32 R5, R22 ;  /* 0x0000001600057245 */ /* 0x020fe20000201000 */
[----:B------:R-:W-:Y:S01]  /*0f90*/  FMUL R17, R17, 0.33000001311302185059 ;  /* 0x3ea8f5c311117820 */ /* 0x000fe20000400000 */
[----:B----4-:R-:W-:Y:S01]  /*0fa0*/  I2FP.F32.U32 R8, R23 ;  /* 0x0000001700087245 */ /* 0x010fe20000201000 */
[----:B------:R-:W-:Y:S01]  /*0fb0*/  FMUL R18, R18, 0.33000001311302185059 ;  /* 0x3ea8f5c312127820 */ /* 0x000fe20000400000 */
[----:B---3--:R-:W-:Y:S01]  /*0fc0*/  I2FP.F32.U32 R9, R4 ;  /* 0x0000000400097245 */ /* 0x008fe20000201000 */
[----:B------:R-:W-:Y:S01]  /*0fd0*/  FMUL R4, R21, 0.33000001311302185059 ;  /* 0x3ea8f5c315047820 */ /* 0x000fe20000400000 */
[----:B------:R-:W-:Y:S01]  /*0fe0*/  FMUL R19, R19, 0.33000001311302185059 ;  /* 0x3ea8f5c313137820 */ /* 0x000fe20000400000 */
[----:B------:R-:W-:Y:S01]  /*0ff0*/  FMUL R5, R5, 0.33000001311302185059 ;  /* 0x3ea8f5c305057820 */ /* 0x000fe20000400000 */
[----:B------:R-:W-:Y:S01]  /*1000*/  FMUL R8, R8, 0.33000001311302185059 ;  /* 0x3ea8f5c308087820 */ /* 0x000fe20000400000 */
[----:B0-----:R-:W-:Y:S01]  /*1010*/  FMUL R0, R9, 0.33000001311302185059 ;  /* 0x3ea8f5c309007820 */ /* 0x001fe20000400000 */
[----:B------:R0:W-:Y:S04]  /*1020*/  STG.E desc[UR6][R2.64+0x74], R4 ;  /* 0x0000740402007986 */ /* 0x0001e8000c101906 */
[----:B------:R-:W-:Y:S04]  /*1030*/  STG.E desc[UR6][R2.64+0x50], R12 ;  /* 0x0000500c02007986 */ /* 0x000fe8000c101906 */
[----:B------:R-:W-:Y:S01]  /*1040*/  STG.E desc[UR6][R2.64+0x54], R13 ;  /* 0x0000540d02007986 */ /* 0x000fe2000c101906 */
[----:B0-----:R-:W-:-:S03]  /*1050*/  MOV R4, 0x0 ;  /* 0x0000000000047802 */ /* 0x001fc60000000f00 */
[----:B------:R-:W-:Y:S04]  /*1060*/  STG.E desc[UR6][R2.64+0x58], R14 ;  /* 0x0000580e02007986 */ /* 0x000fe8000c101906 */
[----:B------:R-:W-:Y:S04]  /*1070*/  STG.E desc[UR6][R2.64+0x5c], R15 ;  /* 0x00005c0f02007986 */ /* 0x000fe8000c101906 */
[----:B------:R-:W-:Y:S04]  /*1080*/  STG.E desc[UR6][R2.64+0x60], R16 ;  /* 0x0000601002007986 */ /* 0x000fe8000c101906 */
[----:B------:R-:W-:Y:S04]  /*1090*/  STG.E desc[UR6][R2.64+0x64], R17 ;  /* 0x0000641102007986 */ /* 0x000fe8000c101906 */
[----:B------:R-:W-:Y:S04]  /*10a0*/  STG.E desc[UR6][R2.64+0x68], R18 ;  /* 0x0000681202007986 */ /* 0x000fe8000c101906 */
[----:B------:R-:W-:Y:S04]  /*10b0*/  STG.E desc[UR6][R2.64+0x6c], R19 ;  /* 0x00006c1302007986 */ /* 0x000fe8000c101906 */
[----:B------:R0:W-:Y:S04]  /*10c0*/  STG.E desc[UR6][R2.64+0x78], R5 ;  /* 0x0000780502007986 */ /* 0x0001e8000c101906 */
[----:B------:R-:W-:Y:S04]  /*10d0*/  STG.E desc[UR6][R2.64+0x7c], R8 ;  /* 0x00007c0802007986 */ /* 0x000fe8000c101906 */
[----:B------:R1:W-:Y:S01]  /*10e0*/  STG.E desc[UR6][R2.64+0x80], R0 ;  /* 0x0000800002007986 */ /* 0x0003e2000c101906 */
[----:B0-----:R-:W-:Y:S01]  /*10f0*/  MOV R5, UR5 ;  /* 0x0000000500057c02 */ /* 0x001fe20008000f00 */
[----:B-1----:R0:W1:Y:S02]  /*1100*/  LDC.64 R2, c[0x4][R4] ;  /* 0x0100000004027b82 */ /* 0x0020640000000a00 */
[----:B0-----:R-:W-:-:S07]  /*1110*/  IMAD.U32 R4, RZ, RZ, UR4 ;  /* 0x00000004ff047e24 */ /* 0x001fce000f8e00ff */
[----:B------:R-:W-:-:S07]  /*1120*/  LEPC R20, `(.L_x_0) ;  /* 0x000000001014794e */ /* 0x000fce0000000000 */
[----:B-1----:R-:W-:Y:S05]  /*1130*/  CALL.ABS.NOINC R2 ;  /* 0x0000000002007343 */ /* 0x002fea0003c00000 */
.L_x_0:
[----:B------:R-:W-:Y:S05]  /*1140*/  EXIT ;  /* 0x000000000000794d */ /* 0x000fea0003800000 */
.L_x_1:
[----:B------:R-:W-:-:S00]  /*1150*/  BRA `(.L_x_1) ;  /* 0xfffffffc00fc7947 */ /* 0x000fc0000383ffff */
[----:B------:R-:W-:-:S00]  /*1160*/  NOP ;  /* 0x0000000000007918 */ /* 0x000fc00000000000 */
        /* <DEDUP_REMOVED lines=9> */
.L_x_2:


//--------------------- .nv.global.init           --------------------------
	.section	.nv.global.init,"aw",@progbits
.nv.global.init:
	.type		$str,@object
	.size		$str,(.L_0 - $str)
$str:
        /*0000*/ 	.byte	0x74, 0x69, 0x6d, 0x65, 0x20, 0x3a, 0x20, 0x25, 0x75, 0x20, 0x25, 0x75, 0x20, 0x3a, 0x20, 0x25
        /*0010*/ 	.byte	0x75, 0x0a, 0x00
.L_0:


//--------------------- .nv.shared._Z14shared_latencyPf --------------------------
	.section	.nv.shared._Z14shared_latencyPf,"aw",@nobits
	.sectionflags	@""
	.align	16
	.zero		1024


//--------------------- .nv.shared.reserved.0     --------------------------
	.section	.nv.shared.reserved.0,"aw",@nobits
	.weak		__nv_reservedSMEM_offset_0_alias
	.size		__nv_reservedSMEM_offset_0_alias, 0, 64
	.other		__nv_reservedSMEM_offset_0_alias,@"STO_CUDA_RESERVED_SHARED STV_DEFAULT"
__nv_reservedSMEM_offset_0_alias:
	.zero		0
	.zero		64


//--------------------- .nv.constant0._Z14shared_latencyPf --------------------------
	.section	.nv.constant0._Z14shared_latencyPf,"a",@progbits
	.sectionflags	@""
	.align	4
.nv.constant0._Z14shared_latencyPf:
	.zero		904


//--------------------- SYMBOLS --------------------------

	.type		.nv.reservedSmem.offset0,@object
	.size		.nv.reservedSmem.offset0,0x4
	.type		.nv.reservedSmem.cap,@object
	.size		.nv.reservedSmem.cap,0x4
	.type		vprintf,@function
